	.headerflags	@"EF_CUDA_TEXMODE_UNIFIED EF_CUDA_64BIT_ADDRESS EF_CUDA_ACCELERATORS EF_CUDA_SM90 EF_CUDA_VIRTUAL_SM(EF_CUDA_SM90)"
	.elftype	@"ET_EXEC"


//--------------------- .nv.info                  --------------------------
	.section	.nv.info,"",@"SHT_CUDA_INFO"
	.align	4


	//----- nvinfo : EIATTR_REGCOUNT
	.align		4
        /*0000*/ 	.byte	0x04, 0x2f
        /*0002*/ 	.short	(.L_1 - .L_0)
	.align		4
.L_0:
        /*0004*/ 	.word	index@(triton_poi_fused_convolution_1)
        /*0008*/ 	.word	0x0000000c


	//----- nvinfo : EIATTR_MIN_STACK_SIZE
	.align		4
.L_1:
        /*000c*/ 	.byte	0x04, 0x12
        /*000e*/ 	.short	(.L_3 - .L_2)
	.align		4
.L_2:
        /*0010*/ 	.word	index@(triton_poi_fused_convolution_1)
        /*0014*/ 	.word	0x00000000


	//----- nvinfo : EIATTR_FRAME_SIZE
	.align		4
.L_3:
        /*0018*/ 	.byte	0x04, 0x11
        /*001a*/ 	.short	(.L_5 - .L_4)
	.align		4
.L_4:
        /*001c*/ 	.word	index@(triton_poi_fused_convolution_1)
        /*0020*/ 	.word	0x00000000


	//----- nvinfo : EIATTR_MIN_STACK_SIZE
	.align		4
.L_5:
        /*0024*/ 	.byte	0x04, 0x12
        /*0026*/ 	.short	(.L_7 - .L_6)
	.align		4
.L_6:
        /*0028*/ 	.word	index@(triton_poi_fused_convolution_1)
        /*002c*/ 	.word	0x00000000
.L_7:


//--------------------- .nv.info.triton_poi_fused_convolution_1 --------------------------
	.section	.nv.info.triton_poi_fused_convolution_1,"",@"SHT_CUDA_INFO"
	.sectionflags	@""
	.align	4


	//----- nvinfo : EIATTR_CUDA_API_VERSION
	.align		4
        /*0000*/ 	.byte	0x04, 0x37
        /*0002*/ 	.short	(.L_9 - .L_8)
.L_8:
        /*0004*/ 	.word	0x0000007c


	//----- nvinfo : EIATTR_KPARAM_INFO
	.align		4
.L_9:
        /*0008*/ 	.byte	0x04, 0x17
        /*000a*/ 	.short	(.L_11 - .L_10)
.L_10:
        /*000c*/ 	.word	0x00000000
        /*0010*/ 	.short	0x0002
        /*0012*/ 	.short	0x0010
        /*0014*/ 	.byte	0x00, 0xf0, 0x11, 0x00


	//----- nvinfo : EIATTR_KPARAM_INFO
	.align		4
.L_11:
        /*0018*/ 	.byte	0x04, 0x17
        /*001a*/ 	.short	(.L_13 - .L_12)
.L_12:
        /*001c*/ 	.word	0x00000000
        /*0020*/ 	.short	0x0001
        /*0022*/ 	.short	0x0008
        /*0024*/ 	.byte	0x00, 0xf4, 0x21, 0x00


	//----- nvinfo : EIATTR_KPARAM_INFO
	.align		4
.L_13:
        /*0028*/ 	.byte	0x04, 0x17
        /*002a*/ 	.short	(.L_15 - .L_14)
.L_14:
        /*002c*/ 	.word	0x00000000
        /*0030*/ 	.short	0x0000
        /*0032*/ 	.short	0x0000
        /*0034*/ 	.byte	0x00, 0xf4, 0x21, 0x00


	//----- nvinfo : EIATTR_SPARSE_MMA_MASK
	.align		4
.L_15:
        /*0038*/ 	.byte	0x03, 0x50
        /*003a*/ 	.short	0x0000


	//----- nvinfo : EIATTR_MAXREG_COUNT
	.align		4
        /*003c*/ 	.byte	0x03, 0x1b
        /*003e*/ 	.short	0x00ff


	//----- nvinfo : EIATTR_EXIT_INSTR_OFFSETS
	.align		4
        /*0040*/ 	.byte	0x04, 0x1c
        /*0042*/ 	.short	(.L_17 - .L_16)


	//   ....[0]....
.L_16:
        /*0044*/ 	.word	0x00000170


	//   ....[1]....
        /*0048*/ 	.word	0x00000190


	//----- nvinfo : EIATTR_REQNTID
	.align		4
.L_17:
        /*004c*/ 	.byte	0x04, 0x10
        /*004e*/ 	.short	(.L_19 - .L_18)
.L_18:
        /*0050*/ 	.word	0x00000020
        /*0054*/ 	.word	0x00000001
        /*0058*/ 	.word	0x00000001


	//----- nvinfo : EIATTR_CBANK_PARAM_SIZE
	.align		4
.L_19:
        /*005c*/ 	.byte	0x03, 0x19
        /*005e*/ 	.short	0x0014


	//----- nvinfo : EIATTR_PARAM_CBANK
	.align		4
        /*0060*/ 	.byte	0x04, 0x0a
        /*0062*/ 	.short	(.L_21 - .L_20)
	.align		4
.L_20:
        /*0064*/ 	.word	index@(.nv.constant0.triton_poi_fused_convolution_1)
        /*0068*/ 	.short	0x0210
        /*006a*/ 	.short	0x0014


	//----- nvinfo : EIATTR_SW_WAR
	.align		4
.L_21:
        /*006c*/ 	.byte	0x04, 0x36
        /*006e*/ 	.short	(.L_23 - .L_22)
.L_22:
        /*0070*/ 	.word	0x00000008
.L_23:


//--------------------- .nv.callgraph             --------------------------
	.section	.nv.callgraph,"",@"SHT_CUDA_CALLGRAPH"
	.align	4
	.sectionentsize	8
	.align		4
        /*0000*/ 	.word	0x00000000
	.align		4
        /*0004*/ 	.word	0xffffffff
	.align		4
        /*0008*/ 	.word	0x00000000
	.align		4
        /*000c*/ 	.word	0xfffffffe
	.align		4
        /*0010*/ 	.word	0x00000000
	.align		4
        /*0014*/ 	.word	0xfffffffd
	.align		4
        /*0018*/ 	.word	0x00000000
	.align		4
        /*001c*/ 	.word	0xfffffffc


//--------------------- .text.triton_poi_fused_convolution_1 --------------------------
	.section	.text.triton_poi_fused_convolution_1,"ax",@progbits
	.align	128
        .global         triton_poi_fused_convolution_1
        .type           triton_poi_fused_convolution_1,@function
        .size           triton_poi_fused_convolution_1,(.L_x_1 - triton_poi_fused_convolution_1)
        .other          triton_poi_fused_convolution_1,@"STO_CUDA_ENTRY STV_DEFAULT"
triton_poi_fused_convolution_1:
.text.triton_poi_fused_convolution_1:
[----:B------:R-:W0:Y:S02]  /*0000*/  LDC R1, c[0x0][0x28] ;  /* 0x00000a00ff017b82 */ /* 0x000e240000000800 */
[----:B------:R-:W1:Y:S01]  /*0010*/  S2R R0, SR_TID.X ;  /* 0x0000000000007919 */ /* 0x000e620000002100 */
[----:B------:R-:W2:Y:S01]  /*0020*/  LDC.64 R2, c[0x0][0x210] ;  /* 0x00008400ff027b82 */ /* 0x000ea20000000a00 */
[----:B------:R-:W-:Y:S01]  /*0030*/  ULDC.64 UR4, c[0x0][0x208] ;  /* 0x0000820000047ab9 */ /* 0x000fe20000000a00 */
[----:B------:R-:W3:Y:S06]  /*0040*/  S2R R7, SR_CTAID.X ;  /* 0x0000000000077919 */ /* 0x000eec0000002500 */
[----:B------:R-:W4:Y:S01]  /*0050*/  LDC.64 R4, c[0x0][0x218] ;  /* 0x00008600ff047b82 */ /* 0x000f220000000a00 */
[----:B-1----:R-:W-:Y:S01]  /*0060*/  IMAD.SHL.U32 R0, R0, 0x2, RZ ;  /* 0x0000000200007824 */ /* 0x002fe200078e00ff */
[----:B---3--:R-:W-:-:S04]  /*0070*/  SHF.R.S32.HI R6, RZ, 0x19, R7 ;  /* 0x00000019ff067819 */ /* 0x008fc80000011407 */
[----:B------:R-:W-:-:S05]  /*0080*/  LOP3.LUT R0, R0, 0x3e, RZ, 0xc0, !PT ;  /* 0x0000003e00007812 */ /* 0x000fca00078ec0ff */
[----:B------:R-:W-:Y:S01]  /*0090*/  IMAD R7, R7, 0x40, R0 ;  /* 0x0000004007077824 */ /* 0x000fe200078e0200 */
[----:B------:R-:W-:-:S03]  /*00a0*/  SGXT R0, R6, 0x1 ;  /* 0x000000010600781a */ /* 0x000fc60000000200 */
[C---:B--2---:R-:W-:Y:S01]  /*00b0*/  IMAD.WIDE R2, R7.reuse, 0x4, R2 ;  /* 0x0000000407027825 */ /* 0x044fe200078e0202 */
[----:B------:R-:W-:Y:S02]  /*00c0*/  LEA.HI R0, R0, R7, RZ, 0x4 ;  /* 0x0000000700007211 */ /* 0x000fe400078f20ff */
[----:B------:R-:W-:Y:S02]  /*00d0*/  ISETP.GE.AND P0, PT, R7, 0x40, PT ;  /* 0x000000400700780c */ /* 0x000fe40003f06270 */
[----:B------:R-:W-:-:S05]  /*00e0*/  LOP3.LUT R0, R0, 0xfffffff0, RZ, 0xc0, !PT ;  /* 0xfffffff000007812 */ /* 0x000fca00078ec0ff */
[----:B------:R-:W-:Y:S01]  /*00f0*/  IMAD.IADD R9, R7, 0x1, -R0 ;  /* 0x0000000107097824 */ /* 0x000fe200078e0a00 */
[----:B------:R-:W-:-:S03]  /*0100*/  CS2R R6, SRZ ;  /* 0x0000000000067805 */ /* 0x000fc6000001ff00 */
[----:B----4-:R-:W-:Y:S01]  /*0110*/  IMAD.WIDE R4, R9, 0x4, R4 ;  /* 0x0000000409047825 */ /* 0x010fe200078e0204 */
[----:B------:R-:W-:Y:S02]  /*0120*/  CS2R R8, SRZ ;  /* 0x0000000000087805 */ /* 0x000fe4000001ff00 */
[----:B------:R-:W2:Y:S04]  /*0130*/  @!P0 LDG.E.64 R6, desc[UR4][R2.64] ;  /* 0x0000000402068981 */ /* 0x000ea8000c1e1b00 */
[----:B------:R-:W2:Y:S02]  /*0140*/  @!P0 LDG.E.EL.64 R8, desc[UR4][R4.64] ;  /* 0x0000000404088981 */ /* 0x000ea4000c2e1b00 */
[----:B--2---:R-:W-:Y:S01]  /*0150*/  FADD R6, R8, R6 ;  /* 0x0000000608067221 */ /* 0x004fe20000000000 */
[----:B------:R-:W-:Y:S01]  /*0160*/  FADD R7, R9, R7 ;  /* 0x0000000709077221 */ /* 0x000fe20000000000 */
[----:B------:R-:W-:Y:S06]  /*0170*/  @P0 EXIT ;  /* 0x000000000000094d */ /* 0x000fec0003800000 */
[----:B------:R-:W-:Y:S01]  /*0180*/  STG.E.64 desc[UR4][R2.64], R6 ;  /* 0x0000000602007986 */ /* 0x000fe2000c101b04 */
[----:B------:R-:W-:Y:S05]  /*0190*/  EXIT ;  /* 0x000000000000794d */ /* 0x000fea0003800000 */
.L_x_0:
[----:B------:R-:W-:-:S00]  /*01a0*/  BRA `(.L_x_0) ;  /* 0xfffffffc00fc7947 */ /* 0x000fc0000383ffff */
[----:B------:R-:W-:-:S00]  /*01b0*/  NOP ;  /* 0x0000000000007918 */ /* 0x000fc00000000000 */
        /* <DEDUP_REMOVED lines=12> */
.L_x_1:


//--------------------- .nv.constant0.triton_poi_fused_convolution_1 --------------------------
	.section	.nv.constant0.triton_poi_fused_convolution_1,"a",@progbits
	.sectionflags	@""
	.align	4
.nv.constant0.triton_poi_fused_convolution_1:
	.zero		548
